//
// Generated by NVIDIA NVVM Compiler
//
// Compiler Build ID: CL-36424714
// Cuda compilation tools, release 13.0, V13.0.88
// Based on NVVM 20.0.0
//

.version 9.0
.target sm_100
.address_size 64

	// .globl	_Z16histogram_kernelPKcPji

.visible .entry _Z16histogram_kernelPKcPji(
	.param .u64 .ptr .align 1 _Z16histogram_kernelPKcPji_param_0,
	.param .u64 .ptr .align 1 _Z16histogram_kernelPKcPji_param_1,
	.param .u32 _Z16histogram_kernelPKcPji_param_2
)
{
	.reg .pred 	%p<3>;
	.reg .b16 	%rs<8>;
	.reg .b32 	%r<8>;
	.reg .b64 	%rd<9>;

	ld.param.u64 	%rd1, [_Z16histogram_kernelPKcPji_param_0];
	ld.param.u64 	%rd2, [_Z16histogram_kernelPKcPji_param_1];
	ld.param.u32 	%r2, [_Z16histogram_kernelPKcPji_param_2];
	mov.u32 	%r3, %tid.x;
	mov.u32 	%r4, %ctaid.x;
	mov.u32 	%r5, %ntid.x;
	mad.lo.s32 	%r1, %r4, %r5, %r3;
	setp.ge.s32 	%p1, %r1, %r2;
	@%p1 bra 	$L__BB0_3;
	cvta.to.global.u64 	%rd3, %rd1;
	cvt.s64.s32 	%rd4, %r1;
	add.s64 	%rd5, %rd3, %rd4;
	ld.global.nc.u8 	%rs2, [%rd5];
	cvt.u16.u8 	%rs3, %rs2;
	add.s16 	%rs1, %rs3, -97;
	and.b16  	%rs4, %rs1, 255;
	setp.gt.u16 	%p2, %rs4, 25;
	@%p2 bra 	$L__BB0_3;
	mul.lo.s16 	%rs6, %rs4, 171;
	shr.u16 	%rs7, %rs6, 10;
	cvta.to.global.u64 	%rd6, %rd2;
	cvt.u32.u16 	%r6, %rs7;
	mul.wide.u32 	%rd7, %r6, 4;
	add.s64 	%rd8, %rd6, %rd7;
	atom.global.add.u32 	%r7, [%rd8], 1;
$L__BB0_3:
	ret;

}


// ===== COMPILED SASS (sm_100) =====

	.target	sm_100

	.elftype	@"ET_EXEC"


//--------------------- .note.nv.tkinfo           --------------------------
	.section	.note.nv.tkinfo,"",@"SHT_NOTE"
	.sectionflags	@"SHF_NOTE_NV_TKINFO"
	.tkinfo
        /*0018*/ 	.word	0x00000002
        /*0030*/ 	.string	""
        /*0030*/ 	.string	"ptxas"
        /*0030*/ 	.string	"Cuda compilation tools, release 13.0, V13.0.88"
        /*0030*/ 	.string	"Build cuda_13.0.r13.0/compiler.36424714_0"
        /*0030*/ 	.string	"-arch sm_100 -m 64 "



//--------------------- .note.nv.cuinfo           --------------------------
	.section	.note.nv.cuinfo,"",@"SHT_NOTE"
	.sectionflags	@"SHF_NOTE_NV_CUINFO"
        /*0018*/ 	.short	0x0002
        /*001a*/ 	.short	0x0064
        /*001c*/ 	.short	0x0082
	.zero		2


//--------------------- .nv.info                  --------------------------
	.section	.nv.info,"",@"SHT_CUDA_INFO"
	.align	4


	//----- nvinfo : EIATTR_REGCOUNT
	.align		4
        /*0000*/ 	.byte	0x04, 0x2f
        /*0002*/ 	.short	(.L_1 - .L_0)
	.align		4
.L_0:
        /*0004*/ 	.word	index@(_Z16histogram_kernelPKcPji)
        /*0008*/ 	.word	0x0000000a


	//----- nvinfo : EIATTR_FRAME_SIZE
	.align		4
.L_1:
        /*000c*/ 	.byte	0x04, 0x11
        /*000e*/ 	.short	(.L_3 - .L_2)
	.align		4
.L_2:
        /*0010*/ 	.word	index@(_Z16histogram_kernelPKcPji)
        /*0014*/ 	.word	0x00000000


	//----- nvinfo : EIATTR_MIN_STACK_SIZE
	.align		4
.L_3:
        /*0018*/ 	.byte	0x04, 0x12
        /*001a*/ 	.short	(.L_5 - .L_4)
	.align		4
.L_4:
        /*001c*/ 	.word	index@(_Z16histogram_kernelPKcPji)
        /*0020*/ 	.word	0x00000000
.L_5:


//--------------------- .nv.compat                --------------------------
	.section	.nv.compat,"",@"SHT_CUDA_COMPAT_INFO"
	.align	4
        /*0000*/ 	.byte	0x02, 0x09, 0x00, 0x00, 0x02, 0x02, 0x01, 0x00, 0x02, 0x05, 0x05, 0x00, 0x03, 0x07, 0x01, 0x01
        /*0010*/ 	.byte	0x02, 0x03, 0x00, 0x00, 0x02, 0x06, 0x01, 0x00, 0x04, 0x0b, 0x08, 0x00, 0x09, 0x00, 0x00, 0x00
        /*0020*/ 	.byte	0x00, 0x00, 0x00, 0x00


//--------------------- .nv.info._Z16histogram_kernelPKcPji --------------------------
	.section	.nv.info._Z16histogram_kernelPKcPji,"",@"SHT_CUDA_INFO"
	.sectionflags	@""
	.align	4


	//----- nvinfo : EIATTR_CUDA_API_VERSION
	.align		4
        /*0000*/ 	.byte	0x04, 0x37
        /*0002*/ 	.short	(.L_7 - .L_6)
.L_6:
        /*0004*/ 	.word	0x00000082


	//----- nvinfo : EIATTR_KPARAM_INFO
	.align		4
.L_7:
        /*0008*/ 	.byte	0x04, 0x17
        /*000a*/ 	.short	(.L_9 - .L_8)
.L_8:
        /*000c*/ 	.word	0x00000000
        /*0010*/ 	.short	0x0002
        /*0012*/ 	.short	0x0010
        /*0014*/ 	.byte	0x00, 0xf0, 0x11, 0x00


	//----- nvinfo : EIATTR_KPARAM_INFO
	.align		4
.L_9:
        /*0018*/ 	.byte	0x04, 0x17
        /*001a*/ 	.short	(.L_11 - .L_10)
.L_10:
        /*001c*/ 	.word	0x00000000
        /*0020*/ 	.short	0x0001
        /*0022*/ 	.short	0x0008
        /*0024*/ 	.byte	0x00, 0xf5, 0x21, 0x00


	//----- nvinfo : EIATTR_KPARAM_INFO
	.align		4
.L_11:
        /*0028*/ 	.byte	0x04, 0x17
        /*002a*/ 	.short	(.L_13 - .L_12)
.L_12:
        /*002c*/ 	.word	0x00000000
        /*0030*/ 	.short	0x0000
        /*0032*/ 	.short	0x0000
        /*0034*/ 	.byte	0x00, 0xf5, 0x21, 0x00


	//----- nvinfo : EIATTR_SPARSE_MMA_MASK
	.align		4
.L_13:
        /*0038*/ 	.byte	0x03, 0x50
        /*003a*/ 	.short	0x0000


	//----- nvinfo : EIATTR_MAXREG_COUNT
	.align		4
        /*003c*/ 	.byte	0x03, 0x1b
        /*003e*/ 	.short	0x00ff


	//----- nvinfo : EIATTR_MERCURY_ISA_VERSION
	.align		4
        /*0040*/ 	.byte	0x03, 0x5f
        /*0042*/ 	.short	0x0101


	//----- nvinfo : EIATTR_VRC_CTA_INIT_COUNT
	.align		4
        /*0044*/ 	.byte	0x02, 0x4a
	.zero		1
	.zero		1


	//----- nvinfo : EIATTR_EXIT_INSTR_OFFSETS
	.align		4
        /*0048*/ 	.byte	0x04, 0x1c
        /*004a*/ 	.short	(.L_15 - .L_14)


	//   ....[0]....
.L_14:
        /*004c*/ 	.word	0x00000070


	//   ....[1]....
        /*0050*/ 	.word	0x00000100


	//   ....[2]....
        /*0054*/ 	.word	0x00000170


	//----- nvinfo : EIATTR_CBANK_PARAM_SIZE
	.align		4
.L_15:
        /*0058*/ 	.byte	0x03, 0x19
        /*005a*/ 	.short	0x0014


	//----- nvinfo : EIATTR_PARAM_CBANK
	.align		4
        /*005c*/ 	.byte	0x04, 0x0a
        /*005e*/ 	.short	(.L_17 - .L_16)
	.align		4
.L_16:
        /*0060*/ 	.word	index@(.nv.constant0._Z16histogram_kernelPKcPji)
        /*0064*/ 	.short	0x0380
        /*0066*/ 	.short	0x0014


	//----- nvinfo : EIATTR_SW_WAR
	.align		4
.L_17:
        /*0068*/ 	.byte	0x04, 0x36
        /*006a*/ 	.short	(.L_19 - .L_18)
.L_18:
        /*006c*/ 	.word	0x00000008
.L_19:


//--------------------- .nv.callgraph             --------------------------
	.section	.nv.callgraph,"",@"SHT_CUDA_CALLGRAPH"
	.align	4
	.sectionentsize	8
	.align		4
        /*0000*/ 	.word	0x00000000
	.align		4
        /*0004*/ 	.word	0xffffffff
	.align		4
        /*0008*/ 	.word	0x00000000
	.align		4
        /*000c*/ 	.word	0xfffffffe
	.align		4
        /*0010*/ 	.word	0x00000000
	.align		4
        /*0014*/ 	.word	0xfffffffd
	.align		4
        /*0018*/ 	.word	0x00000000
	.align		4
        /*001c*/ 	.word	0xfffffffc


//--------------------- .text._Z16histogram_kernelPKcPji --------------------------
	.section	.text._Z16histogram_kernelPKcPji,"ax",@progbits
	.align	128
        .global         _Z16histogram_kernelPKcPji
        .type           _Z16histogram_kernelPKcPji,@function
        .size           _Z16histogram_kernelPKcPji,(.L_x_1 - _Z16histogram_kernelPKcPji)
        .other          _Z16histogram_kernelPKcPji,@"STO_CUDA_ENTRY STV_DEFAULT"
_Z16histogram_kernelPKcPji:
.text._Z16histogram_kernelPKcPji:
[----:B------:R-:W-:Y:S01]  /*0000*/  LDC R1, c[0x0][0x37c] ;  /* 0x0000df00ff017b82 */ /* 0x000fe20000000800 */
[----:B------:R-:W0:Y:S07]  /*0010*/  S2R R0, SR_TID.X ;  /* 0x0000000000007919 */ /* 0x000e2e0000002100 */
[----:B------:R-:W0:Y:S01]  /*0020*/  S2UR UR4, SR_CTAID.X ;  /* 0x00000000000479c3 */ /* 0x000e220000002500 */
[----:B------:R-:W1:Y:S07]  /*0030*/  LDCU UR5, c[0x0][0x390] ;  /* 0x00007200ff0577ac */ /* 0x000e6e0008000800 */
[----:B------:R-:W0:Y:S02]  /*0040*/  LDC R3, c[0x0][0x360] ;  /* 0x0000d800ff037b82 */ /* 0x000e240000000800 */
[----:B0-----:R-:W-:-:S05]  /*0050*/  IMAD R0, R3, UR4, R0 ;  /* 0x0000000403007c24 */ /* 0x001fca000f8e0200 */
[----:B-1----:R-:W-:-:S13]  /*0060*/  ISETP.GE.AND P0, PT, R0, UR5, PT ;  /* 0x0000000500007c0c */ /* 0x002fda000bf06270 */
[----:B------:R-:W-:Y:S05]  /*0070*/  @P0 EXIT ;  /* 0x000000000000094d */ /* 0x000fea0003800000 */
[----:B------:R-:W0:Y:S01]  /*0080*/  LDCU.64 UR6, c[0x0][0x380] ;  /* 0x00007000ff0677ac */ /* 0x000e220008000a00 */
[----:B------:R-:W1:Y:S01]  /*0090*/  LDCU.64 UR4, c[0x0][0x358] ;  /* 0x00006b00ff0477ac */ /* 0x000e620008000a00 */
[----:B0-----:R-:W-:-:S04]  /*00a0*/  IADD3 R2, P0, PT, R0, UR6, RZ ;  /* 0x0000000600027c10 */ /* 0x001fc8000ff1e0ff */
[----:B------:R-:W-:-:S05]  /*00b0*/  LEA.HI.X.SX32 R3, R0, UR7, 0x1, P0 ;  /* 0x0000000700037c11 */ /* 0x000fca00080f0eff */
[----:B-1----:R-:W2:Y:S02]  /*00c0*/  LDG.E.U8.CONSTANT R2, desc[UR4][R2.64] ;  /* 0x0000000402027981 */ /* 0x002ea4000c1e9100 */
[----:B--2---:R-:W-:-:S05]  /*00d0*/  VIADD R0, R2, 0xffffff9f ;  /* 0xffffff9f02007836 */ /* 0x004fca0000000000 */
[----:B------:R-:W-:-:S04]  /*00e0*/  LOP3.LUT R0, R0, 0xff, RZ, 0xc0, !PT ;  /* 0x000000ff00007812 */ /* 0x000fc800078ec0ff */
[----:B------:R-:W-:-:S13]  /*00f0*/  ISETP.GT.U32.AND P0, PT, R0, 0x19, PT ;  /* 0x000000190000780c */ /* 0x000fda0003f04070 */
[----:B------:R-:W-:Y:S05]  /*0100*/  @P0 EXIT ;  /* 0x000000000000094d */ /* 0x000fea0003800000 */
[----:B------:R-:W0:Y:S01]  /*0110*/  LDC.64 R2, c[0x0][0x388] ;  /* 0x0000e200ff027b82 */ /* 0x000e220000000a00 */
[----:B------:R-:W-:Y:S02]  /*0120*/  IMAD R0, R0, 0xab, RZ ;  /* 0x000000ab00007824 */ /* 0x000fe400078e02ff */
[----:B------:R-:W-:-:S03]  /*0130*/  IMAD.MOV.U32 R7, RZ, RZ, 0x1 ;  /* 0x00000001ff077424 */ /* 0x000fc600078e00ff */
[----:B------:R-:W-:-:S05]  /*0140*/  SHF.R.U32.HI R5, RZ, 0xa, R0 ;  /* 0x0000000aff057819 */ /* 0x000fca0000011600 */
[----:B0-----:R-:W-:-:S05]  /*0150*/  IMAD.WIDE.U32 R2, R5, 0x4, R2 ;  /* 0x0000000405027825 */ /* 0x001fca00078e0002 */
[----:B------:R-:W-:Y:S01]  /*0160*/  REDG.E.ADD.STRONG.GPU desc[UR4][R2.64], R7 ;  /* 0x000000070200798e */ /* 0x000fe2000c12e104 */
[----:B------:R-:W-:Y:S05]  /*0170*/  EXIT ;  /* 0x000000000000794d */ /* 0x000fea0003800000 */
.L_x_0:
[----:B------:R-:W-:-:S00]  /*0180*/  BRA `(.L_x_0) ;  /* 0xfffffffc00fc7947 */ /* 0x000fc0000383ffff */
[----:B------:R-:W-:-:S00]  /*0190*/  NOP ;  /* 0x0000000000007918 */ /* 0x000fc00000000000 */
        /* <DEDUP_REMOVED lines=14> */
.L_x_1:


//--------------------- .nv.shared.reserved.0     --------------------------
	.section	.nv.shared.reserved.0,"aw",@nobits
	.weak		__nv_reservedSMEM_offset_0_alias
	.size		__nv_reservedSMEM_offset_0_alias, 0, 64
	.other		__nv_reservedSMEM_offset_0_alias,@"STO_CUDA_RESERVED_SHARED STV_DEFAULT"
__nv_reservedSMEM_offset_0_alias:
	.zero		0
	.zero		64


//--------------------- .nv.constant0._Z16histogram_kernelPKcPji --------------------------
	.section	.nv.constant0._Z16histogram_kernelPKcPji,"a",@progbits
	.sectionflags	@""
	.align	4
.nv.constant0._Z16histogram_kernelPKcPji:
	.zero		916


//--------------------- SYMBOLS --------------------------

	.type		.nv.reservedSmem.offset0,@object
	.size		.nv.reservedSmem.offset0,0x4
